//
// Generated by NVIDIA NVVM Compiler
//
// Compiler Build ID: CL-36424714
// Cuda compilation tools, release 13.0, V13.0.88
// Based on NVVM 20.0.0
//

.version 9.0
.target sm_100
.address_size 64

	// .globl	_Z3KJIIfEvPKT_S2_PS0_i

.visible .entry _Z3KJIIfEvPKT_S2_PS0_i(
	.param .u64 .ptr .align 1 _Z3KJIIfEvPKT_S2_PS0_i_param_0,
	.param .u64 .ptr .align 1 _Z3KJIIfEvPKT_S2_PS0_i_param_1,
	.param .u64 .ptr .align 1 _Z3KJIIfEvPKT_S2_PS0_i_param_2,
	.param .u32 _Z3KJIIfEvPKT_S2_PS0_i_param_3
)
{
	.reg .pred 	%p<10>;
	.reg .b32 	%r<130>;
	.reg .b32 	%f<89>;
	.reg .b64 	%rd<113>;

	ld.param.u64 	%rd9, [_Z3KJIIfEvPKT_S2_PS0_i_param_1];
	ld.param.u32 	%r75, [_Z3KJIIfEvPKT_S2_PS0_i_param_3];
	cvta.to.global.u64 	%rd10, %rd9;
	mov.u32 	%r76, %ctaid.x;
	shl.b32 	%r1, %r76, 5;
	mov.u32 	%r2, %tid.x;
	add.s32 	%r3, %r1, %r2;
	mov.u32 	%r77, %ctaid.y;
	shl.b32 	%r4, %r77, 5;
	mov.u32 	%r5, %tid.y;
	add.s32 	%r107, %r4, %r5;
	mad.lo.s32 	%r78, %r75, %r3, %r107;
	mul.wide.s32 	%rd11, %r78, 4;
	add.s64 	%rd12, %rd10, %rd11;
	ld.global.f32 	%f1, [%rd12];
	setp.lt.s32 	%p1, %r75, 1;
	@%p1 bra 	$L__BB0_13;
	add.s32 	%r80, %r75, -1;
	setp.lt.u32 	%p2, %r80, 15;
	mov.b32 	%r126, 0;
	@%p2 bra 	$L__BB0_4;
	and.b32  	%r81, %r75, 2147483632;
	neg.s32 	%r124, %r81;
	add.s32 	%r82, %r5, %r75;
	add.s32 	%r122, %r82, %r4;
	shl.b32 	%r83, %r75, 1;
	add.s32 	%r121, %r107, %r83;
	mad.lo.s32 	%r120, %r75, 3, %r107;
	shl.b32 	%r84, %r75, 2;
	add.s32 	%r119, %r107, %r84;
	mad.lo.s32 	%r118, %r75, 5, %r107;
	mad.lo.s32 	%r117, %r75, 6, %r107;
	mad.lo.s32 	%r116, %r75, 7, %r107;
	shl.b32 	%r85, %r75, 3;
	add.s32 	%r115, %r107, %r85;
	mad.lo.s32 	%r114, %r75, 9, %r107;
	mad.lo.s32 	%r113, %r75, 10, %r107;
	mad.lo.s32 	%r112, %r75, 11, %r107;
	mad.lo.s32 	%r111, %r75, 12, %r107;
	mad.lo.s32 	%r110, %r75, 13, %r107;
	mad.lo.s32 	%r109, %r75, 14, %r107;
	mad.lo.s32 	%r108, %r75, 15, %r107;
	mul.wide.u32 	%rd21, %r75, 4;
	mov.u32 	%r123, %r3;
$L__BB0_3:
	.pragma "nounroll";
	ld.param.u64 	%rd110, [_Z3KJIIfEvPKT_S2_PS0_i_param_2];
	ld.param.u64 	%rd108, [_Z3KJIIfEvPKT_S2_PS0_i_param_0];
	and.b32  	%r126, %r75, 2147483632;
	cvta.to.global.u64 	%rd13, %rd110;
	mul.wide.u32 	%rd14, %r107, 4;
	add.s64 	%rd15, %rd13, %rd14;
	cvta.to.global.u64 	%rd16, %rd108;
	mul.wide.s32 	%rd17, %r123, 4;
	add.s64 	%rd18, %rd16, %rd17;
	ld.global.f32 	%f2, [%rd18];
	mul.f32 	%f3, %f1, %f2;
	atom.global.add.f32 	%f4, [%rd15], %f3;
	mul.wide.u32 	%rd19, %r122, 4;
	add.s64 	%rd20, %rd13, %rd19;
	add.s64 	%rd22, %rd18, %rd21;
	ld.global.f32 	%f5, [%rd22];
	mul.f32 	%f6, %f1, %f5;
	atom.global.add.f32 	%f7, [%rd20], %f6;
	mul.wide.u32 	%rd23, %r121, 4;
	add.s64 	%rd24, %rd13, %rd23;
	add.s64 	%rd25, %rd22, %rd21;
	ld.global.f32 	%f8, [%rd25];
	mul.f32 	%f9, %f1, %f8;
	atom.global.add.f32 	%f10, [%rd24], %f9;
	mul.wide.u32 	%rd26, %r120, 4;
	add.s64 	%rd27, %rd13, %rd26;
	add.s64 	%rd28, %rd25, %rd21;
	ld.global.f32 	%f11, [%rd28];
	mul.f32 	%f12, %f1, %f11;
	atom.global.add.f32 	%f13, [%rd27], %f12;
	mul.wide.u32 	%rd29, %r119, 4;
	add.s64 	%rd30, %rd13, %rd29;
	add.s64 	%rd31, %rd28, %rd21;
	ld.global.f32 	%f14, [%rd31];
	mul.f32 	%f15, %f1, %f14;
	atom.global.add.f32 	%f16, [%rd30], %f15;
	mul.wide.u32 	%rd32, %r118, 4;
	add.s64 	%rd33, %rd13, %rd32;
	add.s64 	%rd34, %rd31, %rd21;
	ld.global.f32 	%f17, [%rd34];
	mul.f32 	%f18, %f1, %f17;
	atom.global.add.f32 	%f19, [%rd33], %f18;
	mul.wide.u32 	%rd35, %r117, 4;
	add.s64 	%rd36, %rd13, %rd35;
	add.s64 	%rd37, %rd34, %rd21;
	ld.global.f32 	%f20, [%rd37];
	mul.f32 	%f21, %f1, %f20;
	atom.global.add.f32 	%f22, [%rd36], %f21;
	mul.wide.u32 	%rd38, %r116, 4;
	add.s64 	%rd39, %rd13, %rd38;
	add.s64 	%rd40, %rd37, %rd21;
	ld.global.f32 	%f23, [%rd40];
	mul.f32 	%f24, %f1, %f23;
	atom.global.add.f32 	%f25, [%rd39], %f24;
	mul.wide.u32 	%rd41, %r115, 4;
	add.s64 	%rd42, %rd13, %rd41;
	add.s64 	%rd43, %rd40, %rd21;
	ld.global.f32 	%f26, [%rd43];
	mul.f32 	%f27, %f1, %f26;
	atom.global.add.f32 	%f28, [%rd42], %f27;
	mul.wide.u32 	%rd44, %r114, 4;
	add.s64 	%rd45, %rd13, %rd44;
	add.s64 	%rd46, %rd43, %rd21;
	ld.global.f32 	%f29, [%rd46];
	mul.f32 	%f30, %f1, %f29;
	atom.global.add.f32 	%f31, [%rd45], %f30;
	mul.wide.u32 	%rd47, %r113, 4;
	add.s64 	%rd48, %rd13, %rd47;
	add.s64 	%rd49, %rd46, %rd21;
	ld.global.f32 	%f32, [%rd49];
	mul.f32 	%f33, %f1, %f32;
	atom.global.add.f32 	%f34, [%rd48], %f33;
	mul.wide.u32 	%rd50, %r112, 4;
	add.s64 	%rd51, %rd13, %rd50;
	add.s64 	%rd52, %rd49, %rd21;
	ld.global.f32 	%f35, [%rd52];
	mul.f32 	%f36, %f1, %f35;
	atom.global.add.f32 	%f37, [%rd51], %f36;
	mul.wide.u32 	%rd53, %r111, 4;
	add.s64 	%rd54, %rd13, %rd53;
	add.s64 	%rd55, %rd52, %rd21;
	ld.global.f32 	%f38, [%rd55];
	mul.f32 	%f39, %f1, %f38;
	atom.global.add.f32 	%f40, [%rd54], %f39;
	mul.wide.u32 	%rd56, %r110, 4;
	add.s64 	%rd57, %rd13, %rd56;
	add.s64 	%rd58, %rd55, %rd21;
	ld.global.f32 	%f41, [%rd58];
	mul.f32 	%f42, %f1, %f41;
	atom.global.add.f32 	%f43, [%rd57], %f42;
	mul.wide.u32 	%rd59, %r109, 4;
	add.s64 	%rd60, %rd13, %rd59;
	add.s64 	%rd61, %rd58, %rd21;
	ld.global.f32 	%f44, [%rd61];
	mul.f32 	%f45, %f1, %f44;
	atom.global.add.f32 	%f46, [%rd60], %f45;
	mul.wide.u32 	%rd62, %r108, 4;
	add.s64 	%rd63, %rd13, %rd62;
	add.s64 	%rd64, %rd61, %rd21;
	ld.global.f32 	%f47, [%rd64];
	mul.f32 	%f48, %f1, %f47;
	atom.global.add.f32 	%f49, [%rd63], %f48;
	add.s32 	%r124, %r124, 16;
	shl.b32 	%r86, %r75, 4;
	add.s32 	%r123, %r123, %r86;
	add.s32 	%r122, %r122, %r86;
	add.s32 	%r121, %r121, %r86;
	add.s32 	%r120, %r120, %r86;
	add.s32 	%r119, %r119, %r86;
	add.s32 	%r118, %r118, %r86;
	add.s32 	%r117, %r117, %r86;
	add.s32 	%r116, %r116, %r86;
	add.s32 	%r115, %r115, %r86;
	add.s32 	%r114, %r114, %r86;
	add.s32 	%r113, %r113, %r86;
	add.s32 	%r112, %r112, %r86;
	add.s32 	%r111, %r111, %r86;
	add.s32 	%r110, %r110, %r86;
	add.s32 	%r109, %r109, %r86;
	add.s32 	%r108, %r108, %r86;
	add.s32 	%r107, %r107, %r86;
	setp.ne.s32 	%p3, %r124, 0;
	@%p3 bra 	$L__BB0_3;
$L__BB0_4:
	and.b32  	%r61, %r75, 15;
	setp.eq.s32 	%p4, %r61, 0;
	@%p4 bra 	$L__BB0_13;
	ld.param.u64 	%rd111, [_Z3KJIIfEvPKT_S2_PS0_i_param_2];
	ld.param.u64 	%rd109, [_Z3KJIIfEvPKT_S2_PS0_i_param_0];
	add.s32 	%r62, %r4, %r5;
	cvta.to.global.u64 	%rd1, %rd109;
	cvta.to.global.u64 	%rd2, %rd111;
	and.b32  	%r63, %r75, 7;
	setp.lt.u32 	%p5, %r61, 8;
	@%p5 bra 	$L__BB0_7;
	mul.lo.s32 	%r87, %r126, %r75;
	add.s32 	%r88, %r87, %r62;
	mul.wide.u32 	%rd65, %r88, 4;
	add.s64 	%rd66, %rd2, %rd65;
	add.s32 	%r89, %r87, %r3;
	mul.wide.s32 	%rd67, %r89, 4;
	add.s64 	%rd68, %rd1, %rd67;
	ld.global.f32 	%f50, [%rd68];
	mul.f32 	%f51, %f1, %f50;
	atom.global.add.f32 	%f52, [%rd66], %f51;
	add.s32 	%r90, %r88, %r75;
	mul.wide.u32 	%rd69, %r90, 4;
	add.s64 	%rd70, %rd2, %rd69;
	mul.wide.u32 	%rd71, %r75, 4;
	add.s64 	%rd72, %rd68, %rd71;
	ld.global.f32 	%f53, [%rd72];
	mul.f32 	%f54, %f1, %f53;
	atom.global.add.f32 	%f55, [%rd70], %f54;
	add.s32 	%r91, %r90, %r75;
	mul.wide.u32 	%rd73, %r91, 4;
	add.s64 	%rd74, %rd2, %rd73;
	add.s64 	%rd75, %rd72, %rd71;
	ld.global.f32 	%f56, [%rd75];
	mul.f32 	%f57, %f1, %f56;
	atom.global.add.f32 	%f58, [%rd74], %f57;
	add.s32 	%r92, %r91, %r75;
	mul.wide.u32 	%rd76, %r92, 4;
	add.s64 	%rd77, %rd2, %rd76;
	add.s64 	%rd78, %rd75, %rd71;
	ld.global.f32 	%f59, [%rd78];
	mul.f32 	%f60, %f1, %f59;
	atom.global.add.f32 	%f61, [%rd77], %f60;
	add.s32 	%r93, %r92, %r75;
	mul.wide.u32 	%rd79, %r93, 4;
	add.s64 	%rd80, %rd2, %rd79;
	add.s64 	%rd81, %rd78, %rd71;
	ld.global.f32 	%f62, [%rd81];
	mul.f32 	%f63, %f1, %f62;
	atom.global.add.f32 	%f64, [%rd80], %f63;
	add.s32 	%r94, %r93, %r75;
	mul.wide.u32 	%rd82, %r94, 4;
	add.s64 	%rd83, %rd2, %rd82;
	add.s64 	%rd84, %rd81, %rd71;
	ld.global.f32 	%f65, [%rd84];
	mul.f32 	%f66, %f1, %f65;
	atom.global.add.f32 	%f67, [%rd83], %f66;
	add.s32 	%r95, %r94, %r75;
	mul.wide.u32 	%rd85, %r95, 4;
	add.s64 	%rd86, %rd2, %rd85;
	add.s64 	%rd87, %rd84, %rd71;
	ld.global.f32 	%f68, [%rd87];
	mul.f32 	%f69, %f1, %f68;
	atom.global.add.f32 	%f70, [%rd86], %f69;
	add.s32 	%r96, %r95, %r75;
	mul.wide.u32 	%rd88, %r96, 4;
	add.s64 	%rd89, %rd2, %rd88;
	add.s64 	%rd90, %rd87, %rd71;
	ld.global.f32 	%f71, [%rd90];
	mul.f32 	%f72, %f1, %f71;
	atom.global.add.f32 	%f73, [%rd89], %f72;
	add.s32 	%r126, %r126, 8;
$L__BB0_7:
	setp.eq.s32 	%p6, %r63, 0;
	@%p6 bra 	$L__BB0_13;
	and.b32  	%r66, %r75, 3;
	setp.lt.u32 	%p7, %r63, 4;
	@%p7 bra 	$L__BB0_10;
	mul.lo.s32 	%r97, %r126, %r75;
	add.s32 	%r98, %r97, %r62;
	mul.wide.u32 	%rd91, %r98, 4;
	add.s64 	%rd92, %rd2, %rd91;
	add.s32 	%r99, %r97, %r3;
	mul.wide.s32 	%rd93, %r99, 4;
	add.s64 	%rd94, %rd1, %rd93;
	ld.global.f32 	%f74, [%rd94];
	mul.f32 	%f75, %f1, %f74;
	atom.global.add.f32 	%f76, [%rd92], %f75;
	add.s32 	%r100, %r98, %r75;
	mul.wide.u32 	%rd95, %r100, 4;
	add.s64 	%rd96, %rd2, %rd95;
	mul.wide.u32 	%rd97, %r75, 4;
	add.s64 	%rd98, %rd94, %rd97;
	ld.global.f32 	%f77, [%rd98];
	mul.f32 	%f78, %f1, %f77;
	atom.global.add.f32 	%f79, [%rd96], %f78;
	add.s32 	%r101, %r100, %r75;
	mul.wide.u32 	%rd99, %r101, 4;
	add.s64 	%rd100, %rd2, %rd99;
	add.s64 	%rd101, %rd98, %rd97;
	ld.global.f32 	%f80, [%rd101];
	mul.f32 	%f81, %f1, %f80;
	atom.global.add.f32 	%f82, [%rd100], %f81;
	add.s32 	%r102, %r101, %r75;
	mul.wide.u32 	%rd102, %r102, 4;
	add.s64 	%rd103, %rd2, %rd102;
	add.s64 	%rd104, %rd101, %rd97;
	ld.global.f32 	%f83, [%rd104];
	mul.f32 	%f84, %f1, %f83;
	atom.global.add.f32 	%f85, [%rd103], %f84;
	add.s32 	%r126, %r126, 4;
$L__BB0_10:
	setp.eq.s32 	%p8, %r66, 0;
	@%p8 bra 	$L__BB0_13;
	mul.lo.s32 	%r103, %r126, %r75;
	add.s32 	%r104, %r2, %r103;
	add.s32 	%r129, %r104, %r1;
	add.s32 	%r105, %r5, %r103;
	add.s32 	%r106, %r105, %r4;
	mul.wide.u32 	%rd105, %r106, 4;
	add.s64 	%rd112, %rd2, %rd105;
	mul.wide.u32 	%rd4, %r75, 4;
	neg.s32 	%r128, %r66;
$L__BB0_12:
	.pragma "nounroll";
	mul.wide.s32 	%rd106, %r129, 4;
	add.s64 	%rd107, %rd1, %rd106;
	ld.global.f32 	%f86, [%rd107];
	mul.f32 	%f87, %f1, %f86;
	atom.global.add.f32 	%f88, [%rd112], %f87;
	add.s32 	%r129, %r129, %r75;
	add.s64 	%rd112, %rd112, %rd4;
	add.s32 	%r128, %r128, 1;
	setp.ne.s32 	%p9, %r128, 0;
	@%p9 bra 	$L__BB0_12;
$L__BB0_13:
	ret;

}


// ===== COMPILED SASS (sm_100) =====

	.target	sm_100

	.elftype	@"ET_EXEC"


//--------------------- .note.nv.tkinfo           --------------------------
	.section	.note.nv.tkinfo,"",@"SHT_NOTE"
	.sectionflags	@"SHF_NOTE_NV_TKINFO"
	.tkinfo
        /*0018*/ 	.word	0x00000002
        /*0030*/ 	.string	""
        /*0030*/ 	.string	"ptxas"
        /*0030*/ 	.string	"Cuda compilation tools, release 13.0, V13.0.88"
        /*0030*/ 	.string	"Build cuda_13.0.r13.0/compiler.36424714_0"
        /*0030*/ 	.string	"-arch sm_100 -m 64 "



//--------------------- .note.nv.cuinfo           --------------------------
	.section	.note.nv.cuinfo,"",@"SHT_NOTE"
	.sectionflags	@"SHF_NOTE_NV_CUINFO"
        /*0018*/ 	.short	0x0002
        /*001a*/ 	.short	0x0064
        /*001c*/ 	.short	0x0082
	.zero		2


//--------------------- .nv.info                  --------------------------
	.section	.nv.info,"",@"SHT_CUDA_INFO"
	.align	4


	//----- nvinfo : EIATTR_REGCOUNT
	.align		4
        /*0000*/ 	.byte	0x04, 0x2f
        /*0002*/ 	.short	(.L_1 - .L_0)
	.align		4
.L_0:
        /*0004*/ 	.word	index@(_Z3KJIIfEvPKT_S2_PS0_i)
        /*0008*/ 	.word	0x00000028


	//----- nvinfo : EIATTR_FRAME_SIZE
	.align		4
.L_1:
        /*000c*/ 	.byte	0x04, 0x11
        /*000e*/ 	.short	(.L_3 - .L_2)
	.align		4
.L_2:
        /*0010*/ 	.word	index@(_Z3KJIIfEvPKT_S2_PS0_i)
        /*0014*/ 	.word	0x00000000


	//----- nvinfo : EIATTR_MIN_STACK_SIZE
	.align		4
.L_3:
        /*0018*/ 	.byte	0x04, 0x12
        /*001a*/ 	.short	(.L_5 - .L_4)
	.align		4
.L_4:
        /*001c*/ 	.word	index@(_Z3KJIIfEvPKT_S2_PS0_i)
        /*0020*/ 	.word	0x00000000
.L_5:


//--------------------- .nv.compat                --------------------------
	.section	.nv.compat,"",@"SHT_CUDA_COMPAT_INFO"
	.align	4
        /*0000*/ 	.byte	0x02, 0x09, 0x00, 0x00, 0x02, 0x02, 0x01, 0x00, 0x02, 0x05, 0x05, 0x00, 0x03, 0x07, 0x01, 0x01
        /*0010*/ 	.byte	0x02, 0x03, 0x00, 0x00, 0x02, 0x06, 0x01, 0x00, 0x04, 0x0b, 0x08, 0x00, 0x09, 0x00, 0x00, 0x00
        /*0020*/ 	.byte	0x00, 0x00, 0x00, 0x00


//--------------------- .nv.info._Z3KJIIfEvPKT_S2_PS0_i --------------------------
	.section	.nv.info._Z3KJIIfEvPKT_S2_PS0_i,"",@"SHT_CUDA_INFO"
	.sectionflags	@""
	.align	4


	//----- nvinfo : EIATTR_CUDA_API_VERSION
	.align		4
        /*0000*/ 	.byte	0x04, 0x37
        /*0002*/ 	.short	(.L_7 - .L_6)
.L_6:
        /*0004*/ 	.word	0x00000082


	//----- nvinfo : EIATTR_KPARAM_INFO
	.align		4
.L_7:
        /*0008*/ 	.byte	0x04, 0x17
        /*000a*/ 	.short	(.L_9 - .L_8)
.L_8:
        /*000c*/ 	.word	0x00000000
        /*0010*/ 	.short	0x0003
        /*0012*/ 	.short	0x0018
        /*0014*/ 	.byte	0x00, 0xf0, 0x11, 0x00


	//----- nvinfo : EIATTR_KPARAM_INFO
	.align		4
.L_9:
        /*0018*/ 	.byte	0x04, 0x17
        /*001a*/ 	.short	(.L_11 - .L_10)
.L_10:
        /*001c*/ 	.word	0x00000000
        /*0020*/ 	.short	0x0002
        /*0022*/ 	.short	0x0010
        /*0024*/ 	.byte	0x00, 0xf5, 0x21, 0x00


	//----- nvinfo : EIATTR_KPARAM_INFO
	.align		4
.L_11:
        /*0028*/ 	.byte	0x04, 0x17
        /*002a*/ 	.short	(.L_13 - .L_12)
.L_12:
        /*002c*/ 	.word	0x00000000
        /*0030*/ 	.short	0x0001
        /*0032*/ 	.short	0x0008
        /*0034*/ 	.byte	0x00, 0xf5, 0x21, 0x00


	//----- nvinfo : EIATTR_KPARAM_INFO
	.align		4
.L_13:
        /*0038*/ 	.byte	0x04, 0x17
        /*003a*/ 	.short	(.L_15 - .L_14)
.L_14:
        /*003c*/ 	.word	0x00000000
        /*0040*/ 	.short	0x0000
        /*0042*/ 	.short	0x0000
        /*0044*/ 	.byte	0x00, 0xf5, 0x21, 0x00


	//----- nvinfo : EIATTR_SPARSE_MMA_MASK
	.align		4
.L_15:
        /*0048*/ 	.byte	0x03, 0x50
        /*004a*/ 	.short	0x0000


	//----- nvinfo : EIATTR_MAXREG_COUNT
	.align		4
        /*004c*/ 	.byte	0x03, 0x1b
        /*004e*/ 	.short	0x00ff


	//----- nvinfo : EIATTR_MERCURY_ISA_VERSION
	.align		4
        /*0050*/ 	.byte	0x03, 0x5f
        /*0052*/ 	.short	0x0101


	//----- nvinfo : EIATTR_VRC_CTA_INIT_COUNT
	.align		4
        /*0054*/ 	.byte	0x02, 0x4a
	.zero		1
	.zero		1


	//----- nvinfo : EIATTR_EXIT_INSTR_OFFSETS
	.align		4
        /*0058*/ 	.byte	0x04, 0x1c
        /*005a*/ 	.short	(.L_17 - .L_16)


	//   ....[0]....
.L_16:
        /*005c*/ 	.word	0x00000080


	//   ....[1]....
        /*0060*/ 	.word	0x000008e0


	//   ....[2]....
        /*0064*/ 	.word	0x00000ca0


	//   ....[3]....
        /*0068*/ 	.word	0x00000eb0


	//   ....[4]....
        /*006c*/ 	.word	0x00000fd0


	//----- nvinfo : EIATTR_CBANK_PARAM_SIZE
	.align		4
.L_17:
        /*0070*/ 	.byte	0x03, 0x19
        /*0072*/ 	.short	0x001c


	//----- nvinfo : EIATTR_PARAM_CBANK
	.align		4
        /*0074*/ 	.byte	0x04, 0x0a
        /*0076*/ 	.short	(.L_19 - .L_18)
	.align		4
.L_18:
        /*0078*/ 	.word	index@(.nv.constant0._Z3KJIIfEvPKT_S2_PS0_i)
        /*007c*/ 	.short	0x0380
        /*007e*/ 	.short	0x001c


	//----- nvinfo : EIATTR_SW_WAR
	.align		4
.L_19:
        /*0080*/ 	.byte	0x04, 0x36
        /*0082*/ 	.short	(.L_21 - .L_20)
.L_20:
        /*0084*/ 	.word	0x00000008
.L_21:


//--------------------- .nv.callgraph             --------------------------
	.section	.nv.callgraph,"",@"SHT_CUDA_CALLGRAPH"
	.align	4
	.sectionentsize	8
	.align		4
        /*0000*/ 	.word	0x00000000
	.align		4
        /*0004*/ 	.word	0xffffffff
	.align		4
        /*0008*/ 	.word	0x00000000
	.align		4
        /*000c*/ 	.word	0xfffffffe
	.align		4
        /*0010*/ 	.word	0x00000000
	.align		4
        /*0014*/ 	.word	0xfffffffd
	.align		4
        /*0018*/ 	.word	0x00000000
	.align		4
        /*001c*/ 	.word	0xfffffffc


//--------------------- .text._Z3KJIIfEvPKT_S2_PS0_i --------------------------
	.section	.text._Z3KJIIfEvPKT_S2_PS0_i,"ax",@progbits
	.align	128
        .global         _Z3KJIIfEvPKT_S2_PS0_i
        .type           _Z3KJIIfEvPKT_S2_PS0_i,@function
        .size           _Z3KJIIfEvPKT_S2_PS0_i,(.L_x_6 - _Z3KJIIfEvPKT_S2_PS0_i)
        .other          _Z3KJIIfEvPKT_S2_PS0_i,@"STO_CUDA_ENTRY STV_DEFAULT"
_Z3KJIIfEvPKT_S2_PS0_i:
.text._Z3KJIIfEvPKT_S2_PS0_i:
[----:B------:R-:W-:Y:S08]  /*0000*/  LDC R1, c[0x0][0x37c] ;  /* 0x0000df00ff017b82 */ /* 0x000ff00000000800 */
[----:B------:R-:W0:Y:S01]  /*0010*/  LDC R0, c[0x0][0x398] ;  /* 0x0000e600ff007b82 */ /* 0x000e220000000800 */
[----:B------:R-:W1:Y:S01]  /*0020*/  S2R R2, SR_CTAID.X ;  /* 0x0000000000027919 */ /* 0x000e620000002500 */
[----:B------:R-:W2:Y:S06]  /*0030*/  S2R R13, SR_TID.X ;  /* 0x00000000000d7919 */ /* 0x000eac0000002100 */
[----:B------:R-:W3:Y:S01]  /*0040*/  LDC.64 R6, c[0x0][0x388] ;  /* 0x0000e200ff067b82 */ /* 0x000ee20000000a00 */
[----:B------:R-:W4:Y:S01]  /*0050*/  S2R R3, SR_CTAID.Y ;  /* 0x0000000000037919 */ /* 0x000f220000002600 */
[----:B------:R-:W0:Y:S02]  /*0060*/  S2R R4, SR_TID.Y ;  /* 0x0000000000047919 */ /* 0x000e240000002200 */
[----:B0-----:R-:W-:-:S13]  /*0070*/  ISETP.GE.AND P0, PT, R0, 0x1, PT ;  /* 0x000000010000780c */ /* 0x001fda0003f06270 */
[----:B-1234-:R-:W-:Y:S05]  /*0080*/  @!P0 EXIT ;  /* 0x000000000000894d */ /* 0x01efea0003800000 */
[----:B------:R-:W0:Y:S01]  /*0090*/  LDCU.64 UR4, c[0x0][0x358] ;  /* 0x00006b00ff0477ac */ /* 0x000e220008000a00 */
[----:B------:R-:W-:Y:S02]  /*00a0*/  IADD3 R9, PT, PT, R0, -0x1, RZ ;  /* 0xffffffff00097810 */ /* 0x000fe40007ffe0ff */
[----:B------:R-:W-:Y:S02]  /*00b0*/  LEA R13, R2, R13, 0x5 ;  /* 0x0000000d020d7211 */ /* 0x000fe400078e28ff */
[----:B------:R-:W-:Y:S02]  /*00c0*/  LEA R8, R3, R4, 0x5 ;  /* 0x0000000403087211 */ /* 0x000fe400078e28ff */
[----:B------:R-:W-:-:S03]  /*00d0*/  ISETP.GE.U32.AND P0, PT, R9, 0xf, PT ;  /* 0x0000000f0900780c */ /* 0x000fc60003f06070 */
[----:B------:R-:W-:-:S04]  /*00e0*/  IMAD R5, R13, R0, R8 ;  /* 0x000000000d057224 */ /* 0x000fc800078e0208 */
[----:B------:R-:W-:-:S04]  /*00f0*/  IMAD.WIDE R6, R5, 0x4, R6 ;  /* 0x0000000405067825 */ /* 0x000fc800078e0206 */
[----:B------:R-:W-:Y:S01]  /*0100*/  HFMA2 R11, -RZ, RZ, 0, 0 ;  /* 0x00000000ff0b7431 */ /* 0x000fe200000001ff */
[----:B0-----:R0:W5:Y:S01]  /*0110*/  LDG.E R5, desc[UR4][R6.64] ;  /* 0x0000000406057981 */ /* 0x001162000c1e1900 */
[----:B------:R-:W-:Y:S05]  /*0120*/  @!P0 BRA `(.L_x_0) ;  /* 0x0000000400e88947 */ /* 0x000fea0003800000 */
[----:B0-----:R-:W-:Y:S02]  /*0130*/  IADD3 R6, PT, PT, R4, R0, RZ ;  /* 0x0000000004067210 */ /* 0x001fe40007ffe0ff */
[----:B------:R-:W-:Y:S02]  /*0140*/  MOV R7, R8 ;  /* 0x0000000800077202 */ /* 0x000fe40000000f00 */
[C---:B------:R-:W-:Y:S02]  /*0150*/  LOP3.LUT R20, R0.reuse, 0x7ffffff0, RZ, 0xc0, !PT ;  /* 0x7ffffff000147812 */ /* 0x040fe400078ec0ff */
[----:B------:R-:W-:Y:S01]  /*0160*/  LEA R9, R3, R6, 0x5 ;  /* 0x0000000603097211 */ /* 0x000fe200078e28ff */
[--C-:B------:R-:W-:Y:S01]  /*0170*/  IMAD R15, R0, 0x3, R7.reuse ;  /* 0x00000003000f7824 */ /* 0x100fe200078e0207 */
[----:B------:R-:W-:Y:S01]  /*0180*/  IADD3 R20, PT, PT, -R20, RZ, RZ ;  /* 0x000000ff14147210 */ /* 0x000fe20007ffe1ff */
[C-C-:B------:R-:W-:Y:S01]  /*0190*/  IMAD R19, R0.reuse, 0x5, R7.reuse ;  /* 0x0000000500137824 */ /* 0x140fe200078e0207 */
[CC--:B------:R-:W-:Y:S01]  /*01a0*/  LEA R11, R0.reuse, R7.reuse, 0x1 ;  /* 0x00000007000b7211 */ /* 0x0c0fe200078e08ff */
[C-C-:B------:R-:W-:Y:S01]  /*01b0*/  IMAD R21, R0.reuse, 0x6, R7.reuse ;  /* 0x0000000600157824 */ /* 0x140fe200078e0207 */
[CC--:B------:R-:W-:Y:S01]  /*01c0*/  LEA R17, R0.reuse, R7.reuse, 0x2 ;  /* 0x0000000700117211 */ /* 0x0c0fe200078e10ff */
[C-C-:B------:R-:W-:Y:S01]  /*01d0*/  IMAD R23, R0.reuse, 0x7, R7.reuse ;  /* 0x0000000700177824 */ /* 0x140fe200078e0207 */
[C---:B------:R-:W-:Y:S01]  /*01e0*/  LEA R25, R0.reuse, R7, 0x3 ;  /* 0x0000000700197211 */ /* 0x040fe200078e18ff */
[----:B------:R-:W-:-:S02]  /*01f0*/  IMAD R6, R0, 0x9, R7 ;  /* 0x0000000900067824 */ /* 0x000fc400078e0207 */
[C-C-:B------:R-:W-:Y:S02]  /*0200*/  IMAD R8, R0.reuse, 0xa, R7.reuse ;  /* 0x0000000a00087824 */ /* 0x140fe400078e0207 */
[C-C-:B------:R-:W-:Y:S02]  /*0210*/  IMAD R10, R0.reuse, 0xb, R7.reuse ;  /* 0x0000000b000a7824 */ /* 0x140fe400078e0207 */
[C-C-:B------:R-:W-:Y:S02]  /*0220*/  IMAD R12, R0.reuse, 0xc, R7.reuse ;  /* 0x0000000c000c7824 */ /* 0x140fe400078e0207 */
[C-C-:B------:R-:W-:Y:S02]  /*0230*/  IMAD R14, R0.reuse, 0xd, R7.reuse ;  /* 0x0000000d000e7824 */ /* 0x140fe400078e0207 */
[C-C-:B------:R-:W-:Y:S02]  /*0240*/  IMAD R16, R0.reuse, 0xe, R7.reuse ;  /* 0x0000000e00107824 */ /* 0x140fe400078e0207 */
[----:B------:R-:W-:-:S07]  /*0250*/  IMAD R18, R0, 0xf, R7 ;  /* 0x0000000f00127824 */ /* 0x000fce00078e0207 */
.L_x_1:
[----:B-1----:R-:W0:Y:S08]  /*0260*/  LDC.64 R34, c[0x0][0x380] ;  /* 0x0000e000ff227b82 */ /* 0x002e300000000a00 */
[----:B------:R-:W1:Y:S01]  /*0270*/  LDC.64 R26, c[0x0][0x390] ;  /* 0x0000e400ff1a7b82 */ /* 0x000e620000000a00 */
[----:B0-----:R-:W-:-:S05]  /*0280*/  IMAD.WIDE R34, R13, 0x4, R34 ;  /* 0x000000040d227825 */ /* 0x001fca00078e0222 */
[----:B------:R-:W2:Y:S01]  /*0290*/  LDG.E R22, desc[UR4][R34.64] ;  /* 0x0000000422167981 */ /* 0x000ea2000c1e1900 */
[----:B------:R-:W-:-:S04]  /*02a0*/  IMAD.WIDE.U32 R32, R0, 0x4, R34 ;  /* 0x0000000400207825 */ /* 0x000fc800078e0022 */
[----:B-1----:R-:W-:-:S04]  /*02b0*/  IMAD.WIDE.U32 R36, R7, 0x4, R26 ;  /* 0x0000000407247825 */ /* 0x002fc800078e001a */
[----:B--2--5:R-:W-:-:S05]  /*02c0*/  FMUL R22, R5, R22 ;  /* 0x0000001605167220 */ /* 0x024fca0000400000 */
[----:B------:R-:W-:Y:S04]  /*02d0*/  REDG.E.ADD.F32.FTZ.RN.STRONG.GPU desc[UR4][R36.64], R22 ;  /* 0x00000016240079a6 */ /* 0x000fe8000c12f304 */
[----:B------:R-:W2:Y:S01]  /*02e0*/  LDG.E R24, desc[UR4][R32.64] ;  /* 0x0000000420187981 */ /* 0x000ea2000c1e1900 */
[----:B------:R-:W-:-:S04]  /*02f0*/  IMAD.WIDE.U32 R28, R9, 0x4, R26 ;  /* 0x00000004091c7825 */ /* 0x000fc800078e001a */
[----:B------:R-:W-:-:S04]  /*0300*/  IMAD.WIDE.U32 R30, R0, 0x4, R32 ;  /* 0x00000004001e7825 */ /* 0x000fc800078e0020 */
[----:B--2---:R-:W-:-:S05]  /*0310*/  FMUL R24, R5, R24 ;  /* 0x0000001805187220 */ /* 0x004fca0000400000 */
[----:B------:R0:W-:Y:S04]  /*0320*/  REDG.E.ADD.F32.FTZ.RN.STRONG.GPU desc[UR4][R28.64], R24 ;  /* 0x000000181c0079a6 */ /* 0x0001e8000c12f304 */
[----:B------:R-:W2:Y:S01]  /*0330*/  LDG.E R34, desc[UR4][R30.64] ;  /* 0x000000041e227981 */ /* 0x000ea2000c1e1900 */
[----:B0-----:R-:W-:-:S04]  /*0340*/  IMAD.WIDE.U32 R28, R11, 0x4, R26 ;  /* 0x000000040b1c7825 */ /* 0x001fc800078e001a */
[----:B--2---:R-:W-:Y:S01]  /*0350*/  FMUL R22, R5, R34 ;  /* 0x0000002205167220 */ /* 0x004fe20000400000 */
[----:B------:R-:W-:-:S04]  /*0360*/  IMAD.WIDE.U32 R34, R0, 0x4, R30 ;  /* 0x0000000400227825 */ /* 0x000fc800078e001e */
[----:B------:R0:W-:Y:S04]  /*0370*/  REDG.E.ADD.F32.FTZ.RN.STRONG.GPU desc[UR4][R28.64], R22 ;  /* 0x000000161c0079a6 */ /* 0x0001e8000c12f304 */
[----:B------:R-:W0:Y:S01]  /*0380*/  LDG.E R30, desc[UR4][R34.64] ;  /* 0x00000004221e7981 */ /* 0x000e22000c1e1900 */
[----:B------:R-:W-:-:S04]  /*0390*/  IMAD.WIDE.U32 R36, R15, 0x4, R26 ;  /* 0x000000040f247825 */ /* 0x000fc800078e001a */
[----:B------:R-:W-:-:S04]  /*03a0*/  IMAD.WIDE.U32 R32, R0, 0x4, R34 ;  /* 0x0000000400207825 */ /* 0x000fc800078e0022 */
[----:B0-----:R-:W-:-:S05]  /*03b0*/  FMUL R22, R5, R30 ;  /* 0x0000001e05167220 */ /* 0x001fca0000400000 */
[----:B------:R-:W-:Y:S04]  /*03c0*/  REDG.E.ADD.F32.FTZ.RN.STRONG.GPU desc[UR4][R36.64], R22 ;  /* 0x00000016240079a6 */ /* 0x000fe8000c12f304 */
[----:B------:R-:W2:Y:S01]  /*03d0*/  LDG.E R24, desc[UR4][R32.64] ;  /* 0x0000000420187981 */ /* 0x000ea2000c1e1900 */
[----:B------:R-:W-:-:S04]  /*03e0*/  IMAD.WIDE.U32 R28, R17, 0x4, R26 ;  /* 0x00000004111c7825 */ /* 0x000fc800078e001a */
[----:B------:R-:W-:-:S04]  /*03f0*/  IMAD.WIDE.U32 R30, R0, 0x4, R32 ;  /* 0x00000004001e7825 */ /* 0x000fc800078e0020 */
[----:B--2---:R-:W-:-:S05]  /*0400*/  FMUL R24, R5, R24 ;  /* 0x0000001805187220 */ /* 0x004fca0000400000 */
[----:B------:R0:W-:Y:S04]  /*0410*/  REDG.E.ADD.F32.FTZ.RN.STRONG.GPU desc[UR4][R28.64], R24 ;  /* 0x000000181c0079a6 */ /* 0x0001e8000c12f304 */
[----:B------:R-:W2:Y:S01]  /*0420*/  LDG.E R32, desc[UR4][R30.64] ;  /* 0x000000041e207981 */ /* 0x000ea2000c1e1900 */
[----:B------:R-:W-:-:S04]  /*0430*/  IMAD.WIDE.U32 R34, R0, 0x4, R30 ;  /* 0x0000000400227825 */ /* 0x000fc800078e001e */
[----:B0-----:R-:W-:-:S04]  /*0440*/  IMAD.WIDE.U32 R28, R19, 0x4, R26 ;  /* 0x00000004131c7825 */ /* 0x001fc800078e001a */
[----:B--2---:R-:W-:-:S05]  /*0450*/  FMUL R22, R5, R32 ;  /* 0x0000002005167220 */ /* 0x004fca0000400000 */
        /* <DEDUP_REMOVED lines=35> */
[----:B------:R0:W-:Y:S04]  /*0690*/  REDG.E.ADD.F32.FTZ.RN.STRONG.GPU desc[UR4][R36.64], R22 ;  /* 0x00000016240079a6 */ /* 0x0001e8000c12f304 */
[----:B------:R-:W2:Y:S01]  /*06a0*/  LDG.E R24, desc[UR4][R32.64] ;  /* 0x0000000420187981 */ /* 0x000ea2000c1e1900 */
[----:B------:R-:W-:-:S04]  /*06b0*/  IMAD.WIDE.U32 R28, R14, 0x4, R26 ;  /* 0x000000040e1c7825 */ /* 0x000fc800078e001a */
[----:B------:R-:W-:-:S04]  /*06c0*/  IMAD.WIDE.U32 R30, R0, 0x4, R32 ;  /* 0x00000004001e7825 */ /* 0x000fc800078e0020 */
[----:B--2---:R-:W-:-:S05]  /*06d0*/  FMUL R24, R5, R24 ;  /* 0x0000001805187220 */ /* 0x004fca0000400000 */
[----:B------:R1:W-:Y:S04]  /*06e0*/  REDG.E.ADD.F32.FTZ.RN.STRONG.GPU desc[UR4][R28.64], R24 ;  /* 0x000000181c0079a6 */ /* 0x0003e8000c12f304 */
[----:B------:R2:W3:Y:S01]  /*06f0*/  LDG.E R32, desc[UR4][R30.64] ;  /* 0x000000041e207981 */ /* 0x0004e2000c1e1900 */
[----:B------:R-:W-:-:S04]  /*0700*/  IMAD.WIDE.U32 R34, R16, 0x4, R26 ;  /* 0x0000000410227825 */ /* 0x000fc800078e001a */
[----:B--2---:R-:W-:-:S04]  /*0710*/  IMAD.WIDE.U32 R30, R0, 0x4, R30 ;  /* 0x00000004001e7825 */ /* 0x004fc800078e001e */
[----:B---3--:R-:W-:-:S05]  /*0720*/  FMUL R33, R5, R32 ;  /* 0x0000002005217220 */ /* 0x008fca0000400000 */
[----:B------:R1:W-:Y:S04]  /*0730*/  REDG.E.ADD.F32.FTZ.RN.STRONG.GPU desc[UR4][R34.64], R33 ;  /* 0x00000021220079a6 */ /* 0x0003e8000c12f304 */
[----:B0-----:R-:W2:Y:S01]  /*0740*/  LDG.E R22, desc[UR4][R30.64] ;  /* 0x000000041e167981 */ /* 0x001ea2000c1e1900 */
[----:B------:R-:W-:Y:S01]  /*0750*/  IADD3 R20, PT, PT, R20, 0x10, RZ ;  /* 0x0000001014147810 */ /* 0x000fe20007ffe0ff */
[----:B------:R-:W-:-:S03]  /*0760*/  IMAD.WIDE.U32 R26, R18, 0x4, R26 ;  /* 0x00000004121a7825 */ /* 0x000fc600078e001a */
[----:B------:R-:W-:Y:S02]  /*0770*/  ISETP.NE.AND P0, PT, R20, RZ, PT ;  /* 0x000000ff1400720c */ /* 0x000fe40003f05270 */
[C---:B------:R-:W-:Y:S02]  /*0780*/  LEA R13, R0.reuse, R13, 0x4 ;  /* 0x0000000d000d7211 */ /* 0x040fe400078e20ff */
[C---:B------:R-:W-:Y:S02]  /*0790*/  LEA R9, R0.reuse, R9, 0x4 ;  /* 0x0000000900097211 */ /* 0x040fe400078e20ff */
[C---:B------:R-:W-:Y:S02]  /*07a0*/  LEA R11, R0.reuse, R11, 0x4 ;  /* 0x0000000b000b7211 */ /* 0x040fe400078e20ff */
[C---:B------:R-:W-:Y:S02]  /*07b0*/  LEA R15, R0.reuse, R15, 0x4 ;  /* 0x0000000f000f7211 */ /* 0x040fe400078e20ff */
[----:B------:R-:W-:-:S02]  /*07c0*/  LEA R17, R0, R17, 0x4 ;  /* 0x0000001100117211 */ /* 0x000fc400078e20ff */
[C---:B------:R-:W-:Y:S02]  /*07d0*/  LEA R19, R0.reuse, R19, 0x4 ;  /* 0x0000001300137211 */ /* 0x040fe400078e20ff */
        /* <DEDUP_REMOVED lines=10> */
[----:B------:R-:W-:Y:S01]  /*0880*/  LEA R7, R0, R7, 0x4 ;  /* 0x0000000700077211 */ /* 0x000fe200078e20ff */
[----:B--2---:R-:W-:-:S05]  /*0890*/  FMUL R37, R5, R22 ;  /* 0x0000001605257220 */ /* 0x004fca0000400000 */
[----:B------:R1:W-:Y:S01]  /*08a0*/  REDG.E.ADD.F32.FTZ.RN.STRONG.GPU desc[UR4][R26.64], R37 ;  /* 0x000000251a0079a6 */ /* 0x0003e2000c12f304 */
[----:B------:R-:W-:Y:S05]  /*08b0*/  @P0 BRA `(.L_x_1) ;  /* 0xfffffff800680947 */ /* 0x000fea000383ffff */
[----:B------:R-:W-:-:S07]  /*08c0*/  LOP3.LUT R11, R0, 0x7ffffff0, RZ, 0xc0, !PT ;  /* 0x7ffffff0000b7812 */ /* 0x000fce00078ec0ff */
.L_x_0:
[----:B0-----:R-:W-:-:S13]  /*08d0*/  LOP3.LUT P0, R6, R0, 0xf, RZ, 0xc0, !PT ;  /* 0x0000000f00067812 */ /* 0x001fda000780c0ff */
[----:B------:R-:W-:Y:S05]  /*08e0*/  @!P0 EXIT ;  /* 0x000000000000894d */ /* 0x000fea0003800000 */
[----:B------:R-:W0:Y:S01]  /*08f0*/  S2R R9, SR_TID.X ;  /* 0x0000000000097919 */ /* 0x000e220000002100 */
[----:B------:R-:W-:Y:S02]  /*0900*/  ISETP.GE.U32.AND P0, PT, R6, 0x8, PT ;  /* 0x000000080600780c */ /* 0x000fe40003f06070 */
[----:B-1----:R-:W-:Y:S02]  /*0910*/  LOP3.LUT R24, R0, 0x7, RZ, 0xc0, !PT ;  /* 0x0000000700187812 */ /* 0x002fe400078ec0ff */
[----:B------:R-:W-:Y:S02]  /*0920*/  LEA R8, R3, R4, 0x5 ;  /* 0x0000000403087211 */ /* 0x000fe400078e28ff */
[----:B------:R-:W-:Y:S02]  /*0930*/  ISETP.NE.AND P1, PT, R24, RZ, PT ;  /* 0x000000ff1800720c */ /* 0x000fe40003f25270 */
[----:B0-----:R-:W-:-:S05]  /*0940*/  LEA R10, R2, R9, 0x5 ;  /* 0x00000009020a7211 */ /* 0x001fca00078e28ff */
[----:B------:R-:W-:Y:S06]  /*0950*/  @!P0 BRA `(.L_x_2) ;  /* 0x0000000000d08947 */ /* 0x000fec0003800000 */
[----:B------:R-:W0:Y:S01]  /*0960*/  LDC.64 R14, c[0x0][0x380] ;  /* 0x0000e000ff0e7b82 */ /* 0x000e220000000a00 */
[----:B------:R-:W-:-:S04]  /*0970*/  IMAD R7, R11, R0, R10 ;  /* 0x000000000b077224 */ /* 0x000fc800078e020a */
[----:B0-----:R-:W-:-:S03]  /*0980*/  IMAD.WIDE R14, R7, 0x4, R14 ;  /* 0x00000004070e7825 */ /* 0x001fc600078e020e */
[----:B------:R-:W0:Y:S02]  /*0990*/  LDC.64 R6, c[0x0][0x390] ;  /* 0x0000e400ff067b82 */ /* 0x000e240000000a00 */
[----:B------:R-:W2:Y:S01]  /*09a0*/  LDG.E R12, desc[UR4][R14.64] ;  /* 0x000000040e0c7981 */ /* 0x000ea2000c1e1900 */
[----:B------:R-:W-:-:S04]  /*09b0*/  IMAD R19, R11, R0, R8 ;  /* 0x000000000b137224 */ /* 0x000fc800078e0208 */
[----:B0-----:R-:W-:-:S04]  /*09c0*/  IMAD.WIDE.U32 R16, R19, 0x4, R6 ;  /* 0x0000000413107825 */ /* 0x001fc800078e0006 */
[----:B--2--5:R-:W-:Y:S01]  /*09d0*/  FMUL R23, R5, R12 ;  /* 0x0000000c05177220 */ /* 0x024fe20000400000 */
[----:B------:R-:W-:-:S04]  /*09e0*/  IMAD.WIDE.U32 R12, R0, 0x4, R14 ;  /* 0x00000004000c7825 */ /* 0x000fc800078e000e */
[----:B------:R0:W-:Y:S04]  /*09f0*/  REDG.E.ADD.F32.FTZ.RN.STRONG.GPU desc[UR4][R16.64], R23 ;  /* 0x00000017100079a6 */ /* 0x0001e8000c12f304 */
[----:B------:R-:W2:Y:S01]  /*0a00*/  LDG.E R20, desc[UR4][R12.64] ;  /* 0x000000040c147981 */ /* 0x000ea2000c1e1900 */
[----:B------:R-:W-:Y:S01]  /*0a10*/  IADD3 R21, PT, PT, R19, R0, RZ ;  /* 0x0000000013157210 */ /* 0x000fe20007ffe0ff */
[----:B------:R-:W-:-:S04]  /*0a20*/  IMAD.WIDE.U32 R14, R0, 0x4, R12 ;  /* 0x00000004000e7825 */ /* 0x000fc800078e000c */
[----:B------:R-:W-:-:S04]  /*0a30*/  IMAD.WIDE.U32 R18, R21, 0x4, R6 ;  /* 0x0000000415127825 */ /* 0x000fc800078e0006 */
[----:B--2---:R-:W-:-:S05]  /*0a40*/  FMUL R25, R5, R20 ;  /* 0x0000001405197220 */ /* 0x004fca0000400000 */
[----:B------:R1:W-:Y:S04]  /*0a50*/  REDG.E.ADD.F32.FTZ.RN.STRONG.GPU desc[UR4][R18.64], R25 ;  /* 0x00000019120079a6 */ /* 0x0003e8000c12f304 */
[----:B------:R-:W2:Y:S01]  /*0a60*/  LDG.E R22, desc[UR4][R14.64] ;  /* 0x000000040e167981 */ /* 0x000ea2000c1e1900 */
[----:B------:R-:W-:Y:S01]  /*0a70*/  IADD3 R27, PT, PT, R21, R0, RZ ;  /* 0x00000000151b7210 */ /* 0x000fe20007ffe0ff */
[----:B0-----:R-:W-:-:S04]  /*0a80*/  IMAD.WIDE.U32 R16, R0, 0x4, R14 ;  /* 0x0000000400107825 */ /* 0x001fc800078e000e */
[----:B------:R-:W-:-:S04]  /*0a90*/  IMAD.WIDE.U32 R20, R27, 0x4, R6 ;  /* 0x000000041b147825 */ /* 0x000fc800078e0006 */
[----:B--2---:R-:W-:-:S05]  /*0aa0*/  FMUL R29, R5, R22 ;  /* 0x00000016051d7220 */ /* 0x004fca0000400000 */
[----:B------:R0:W-:Y:S04]  /*0ab0*/  REDG.E.ADD.F32.FTZ.RN.STRONG.GPU desc[UR4][R20.64], R29 ;  /* 0x0000001d140079a6 */ /* 0x0001e8000c12f304 */
[----:B------:R-:W2:Y:S01]  /*0ac0*/  LDG.E R12, desc[UR4][R16.64] ;  /* 0x00000004100c7981 */ /* 0x000ea2000c1e1900 */
[----:B------:R-:W-:-:S05]  /*0ad0*/  IADD3 R27, PT, PT, R27, R0, RZ ;  /* 0x000000001b1b7210 */ /* 0x000fca0007ffe0ff */
[----:B------:R-:W-:-:S04]  /*0ae0*/  IMAD.WIDE.U32 R22, R27, 0x4, R6 ;  /* 0x000000041b167825 */ /* 0x000fc800078e0006 */
[----:B--2---:R-:W-:Y:S01]  /*0af0*/  FMUL R31, R5, R12 ;  /* 0x0000000c051f7220 */ /* 0x004fe20000400000 */
[----:B------:R-:W-:-:S04]  /*0b00*/  IMAD.WIDE.U32 R12, R0, 0x4, R16 ;  /* 0x00000004000c7825 */ /* 0x000fc800078e0010 */
[----:B------:R2:W-:Y:S04]  /*0b10*/  REDG.E.ADD.F32.FTZ.RN.STRONG.GPU desc[UR4][R22.64], R31 ;  /* 0x0000001f160079a6 */ /* 0x0005e8000c12f304 */
[----:B------:R-:W3:Y:S01]  /*0b20*/  LDG.E R14, desc[UR4][R12.64] ;  /* 0x000000040c0e7981 */ /* 0x000ee2000c1e1900 */
[----:B------:R-:W-:-:S05]  /*0b30*/  IADD3 R27, PT, PT, R27, R0, RZ ;  /* 0x000000001b1b7210 */ /* 0x000fca0007ffe0ff */
[----:B-1----:R-:W-:-:S04]  /*0b40*/  IMAD.WIDE.U32 R18, R27, 0x4, R6 ;  /* 0x000000041b127825 */ /* 0x002fc800078e0006 */
[----:B---3--:R-:W-:Y:S01]  /*0b50*/  FMUL R25, R5, R14 ;  /* 0x0000000e05197220 */ /* 0x008fe20000400000 */
[----:B------:R-:W-:-:S04]  /*0b60*/  IMAD.WIDE.U32 R14, R0, 0x4, R12 ;  /* 0x00000004000e7825 */ /* 0x000fc800078e000c */
[----:B------:R1:W-:Y:S04]  /*0b70*/  REDG.E.ADD.F32.FTZ.RN.STRONG.GPU desc[UR4][R18.64], R25 ;  /* 0x00000019120079a6 */ /* 0x0003e8000c12f304 */
[----:B------:R-:W3:Y:S01]  /*0b80*/  LDG.E R16, desc[UR4][R14.64] ;  /* 0x000000040e107981 */ /* 0x000ee2000c1e1900 */
[----:B------:R-:W-:-:S05]  /*0b90*/  IADD3 R27, PT, PT, R27, R0, RZ ;  /* 0x000000001b1b7210 */ /* 0x000fca0007ffe0ff */
[----:B0-----:R-:W-:-:S04]  /*0ba0*/  IMAD.WIDE.U32 R20, R27, 0x4, R6 ;  /* 0x000000041b147825 */ /* 0x001fc800078e0006 */
[----:B---3--:R-:W-:Y:S01]  /*0bb0*/  FMUL R29, R5, R16 ;  /* 0x00000010051d7220 */ /* 0x008fe20000400000 */
[----:B------:R-:W-:-:S04]  /*0bc0*/  IMAD.WIDE.U32 R16, R0, 0x4, R14 ;  /* 0x0000000400107825 */ /* 0x000fc800078e000e */
[----:B------:R0:W-:Y:S04]  /*0bd0*/  REDG.E.ADD.F32.FTZ.RN.STRONG.GPU desc[UR4][R20.64], R29 ;  /* 0x0000001d140079a6 */ /* 0x0001e8000c12f304 */
[----:B--2---:R-:W2:Y:S01]  /*0be0*/  LDG.E R22, desc[UR4][R16.64] ;  /* 0x0000000410167981 */ /* 0x004ea2000c1e1900 */
[----:B------:R-:W-:Y:S01]  /*0bf0*/  IADD3 R27, PT, PT, R27, R0, RZ ;  /* 0x000000001b1b7210 */ /* 0x000fe20007ffe0ff */
[----:B-1----:R-:W-:-:S04]  /*0c00*/  IMAD.WIDE.U32 R18, R0, 0x4, R16 ;  /* 0x0000000400127825 */ /* 0x002fc800078e0010 */
[----:B------:R-:W-:-:S04]  /*0c10*/  IMAD.WIDE.U32 R12, R27, 0x4, R6 ;  /* 0x000000041b0c7825 */ /* 0x000fc800078e0006 */
[----:B--2---:R-:W-:-:S05]  /*0c20*/  FMUL R23, R5, R22 ;  /* 0x0000001605177220 */ /* 0x004fca0000400000 */
[----:B------:R0:W-:Y:S04]  /*0c30*/  REDG.E.ADD.F32.FTZ.RN.STRONG.GPU desc[UR4][R12.64], R23 ;  /* 0x000000170c0079a6 */ /* 0x0001e8000c12f304 */
[----:B------:R-:W2:Y:S01]  /*0c40*/  LDG.E R18, desc[UR4][R18.64] ;  /* 0x0000000412127981 */ /* 0x000ea2000c1e1900 */
[----:B------:R-:W-:-:S05]  /*0c50*/  IADD3 R27, PT, PT, R27, R0, RZ ;  /* 0x000000001b1b7210 */ /* 0x000fca0007ffe0ff */
[----:B------:R-:W-:-:S04]  /*0c60*/  IMAD.WIDE.U32 R6, R27, 0x4, R6 ;  /* 0x000000041b067825 */ /* 0x000fc800078e0006 */
[----:B--2---:R-:W-:-:S05]  /*0c70*/  FMUL R15, R5, R18 ;  /* 0x00000012050f7220 */ /* 0x004fca0000400000 */
[----:B------:R0:W-:Y:S01]  /*0c80*/  REDG.E.ADD.F32.FTZ.RN.STRONG.GPU desc[UR4][R6.64], R15 ;  /* 0x0000000f060079a6 */ /* 0x0001e2000c12f304 */
[----:B------:R-:W-:-:S07]  /*0c90*/  IADD3 R11, PT, PT, R11, 0x8, RZ ;  /* 0x000000080b0b7810 */ /* 0x000fce0007ffe0ff */
.L_x_2:
[----:B------:R-:W-:Y:S05]  /*0ca0*/  @!P1 EXIT ;  /* 0x000000000000994d */ /* 0x000fea0003800000 */
[----:B------:R-:W-:Y:S02]  /*0cb0*/  ISETP.GE.U32.AND P0, PT, R24, 0x4, PT ;  /* 0x000000041800780c */ /* 0x000fe40003f06070 */
[----:B0-----:R-:W-:-:S04]  /*0cc0*/  LOP3.LUT R6, R0, 0x3, RZ, 0xc0, !PT ;  /* 0x0000000300067812 */ /* 0x001fc800078ec0ff */
[----:B------:R-:W-:-:S07]  /*0cd0*/  ISETP.NE.AND P1, PT, R6, RZ, PT ;  /* 0x000000ff0600720c */ /* 0x000fce0003f25270 */
[----:B------:R-:W-:Y:S06]  /*0ce0*/  @!P0 BRA `(.L_x_3) ;  /* 0x0000000000708947 */ /* 0x000fec0003800000 */
[----:B------:R-:W0:Y:S01]  /*0cf0*/  LDC.64 R12, c[0x0][0x380] ;  /* 0x0000e000ff0c7b82 */ /* 0x000e220000000a00 */
[----:B------:R-:W-:-:S04]  /*0d00*/  IMAD R17, R11, R0, R10 ;  /* 0x000000000b117224 */ /* 0x000fc800078e020a */
[----:B0-----:R-:W-:-:S03]  /*0d10*/  IMAD.WIDE R16, R17, 0x4, R12 ;  /* 0x0000000411107825 */ /* 0x001fc600078e020c */
[----:B------:R-:W0:Y:S02]  /*0d20*/  LDC.64 R12, c[0x0][0x390] ;  /* 0x0000e400ff0c7b82 */ /* 0x000e240000000a00 */
[----:B------:R-:W2:Y:S01]  /*0d30*/  LDG.E R10, desc[UR4][R16.64] ;  /* 0x00000004100a7981 */ /* 0x000ea2000c1e1900 */
[----:B------:R-:W-:Y:S02]  /*0d40*/  IMAD R19, R11, R0, R8 ;  /* 0x000000000b137224 */ /* 0x000fe400078e0208 */
[----:B------:R-:W-:-:S04]  /*0d50*/  IMAD.WIDE.U32 R20, R0, 0x4, R16 ;  /* 0x0000000400147825 */ /* 0x000fc800078e0010 */
[----:B0-----:R-:W-:-:S04]  /*0d60*/  IMAD.WIDE.U32 R14, R19, 0x4, R12 ;  /* 0x00000004130e7825 */ /* 0x001fc800078e000c */
[----:B--2--5:R-:W-:-:S05]  /*0d70*/  FMUL R7, R5, R10 ;  /* 0x0000000a05077220 */ /* 0x024fca0000400000 */
        /* <DEDUP_REMOVED lines=19> */
.L_x_3:
[----:B------:R-:W-:Y:S05]  /*0eb0*/  @!P1 EXIT ;  /* 0x000000000000994d */ /* 0x000fea0003800000 */
[----:B------:R-:W0:Y:S01]  /*0ec0*/  LDC.64 R14, c[0x0][0x390] ;  /* 0x0000e400ff0e7b82 */ /* 0x000e220000000a00 */
[CC--:B------:R-:W-:Y:S02]  /*0ed0*/  IMAD R4, R11.reuse, R0.reuse, R4 ;  /* 0x000000000b047224 */ /* 0x0c0fe400078e0204 */
[----:B------:R-:W-:-:S03]  /*0ee0*/  IMAD R9, R11, R0, R9 ;  /* 0x000000000b097224 */ /* 0x000fc600078e0209 */
[----:B------:R-:W-:Y:S02]  /*0ef0*/  LEA R3, R3, R4, 0x5 ;  /* 0x0000000403037211 */ /* 0x000fe400078e28ff */
[----:B-1----:R-:W1:Y:S01]  /*0f00*/  LDC.64 R12, c[0x0][0x380] ;  /* 0x0000e000ff0c7b82 */ /* 0x002e620000000a00 */
[----:B------:R-:W-:Y:S02]  /*0f10*/  LEA R9, R2, R9, 0x5 ;  /* 0x0000000902097211 */ /* 0x000fe400078e28ff */
[----:B------:R-:W-:Y:S01]  /*0f20*/  IADD3 R4, PT, PT, -R6, RZ, RZ ;  /* 0x000000ff06047210 */ /* 0x000fe20007ffe1ff */
[----:B0-----:R-:W-:-:S07]  /*0f30*/  IMAD.WIDE.U32 R2, R3, 0x4, R14 ;  /* 0x0000000403027825 */ /* 0x001fce00078e000e */
.L_x_4:
[----:B-1----:R-:W-:-:S06]  /*0f40*/  IMAD.WIDE R6, R9, 0x4, R12 ;  /* 0x0000000409067825 */ /* 0x002fcc00078e020c */
[----:B------:R-:W2:Y:S01]  /*0f50*/  LDG.E R6, desc[UR4][R6.64] ;  /* 0x0000000406067981 */ /* 0x000ea2000c1e1900 */
[----:B------:R-:W-:-:S04]  /*0f60*/  IADD3 R4, PT, PT, R4, 0x1, RZ ;  /* 0x0000000104047810 */ /* 0x000fc80007ffe0ff */
[----:B------:R-:W-:Y:S02]  /*0f70*/  ISETP.NE.AND P0, PT, R4, RZ, PT ;  /* 0x000000ff0400720c */ /* 0x000fe40003f05270 */
[----:B------:R-:W-:Y:S01]  /*0f80*/  IADD3 R9, PT, PT, R9, R0, RZ ;  /* 0x0000000009097210 */ /* 0x000fe20007ffe0ff */
[----:B--2--5:R-:W-:-:S05]  /*0f90*/  FMUL R11, R5, R6 ;  /* 0x00000006050b7220 */ /* 0x024fca0000400000 */
[----:B------:R0:W-:Y:S02]  /*0fa0*/  REDG.E.ADD.F32.FTZ.RN.STRONG.GPU desc[UR4][R2.64], R11 ;  /* 0x0000000b020079a6 */ /* 0x0001e4000c12f304 */
[----:B0-----:R-:W-:-:S03]  /*0fb0*/  IMAD.WIDE.U32 R2, R0, 0x4, R2 ;  /* 0x0000000400027825 */ /* 0x001fc600078e0002 */
[----:B------:R-:W-:Y:S05]  /*0fc0*/  @P0 BRA `(.L_x_4) ;  /* 0xfffffffc00dc0947 */ /* 0x000fea000383ffff */
[----:B------:R-:W-:Y:S05]  /*0fd0*/  EXIT ;  /* 0x000000000000794d */ /* 0x000fea0003800000 */
.L_x_5:
[----:B------:R-:W-:-:S00]  /*0fe0*/  BRA `(.L_x_5) ;  /* 0xfffffffc00fc7947 */ /* 0x000fc0000383ffff */
[----:B------:R-:W-:-:S00]  /*0ff0*/  NOP ;  /* 0x0000000000007918 */ /* 0x000fc00000000000 */
        /* <DEDUP_REMOVED lines=8> */
.L_x_6:


//--------------------- .nv.shared.reserved.0     --------------------------
	.section	.nv.shared.reserved.0,"aw",@nobits
	.weak		__nv_reservedSMEM_offset_0_alias
	.size		__nv_reservedSMEM_offset_0_alias, 0, 64
	.other		__nv_reservedSMEM_offset_0_alias,@"STO_CUDA_RESERVED_SHARED STV_DEFAULT"
__nv_reservedSMEM_offset_0_alias:
	.zero		0
	.zero		64


//--------------------- .nv.constant0._Z3KJIIfEvPKT_S2_PS0_i --------------------------
	.section	.nv.constant0._Z3KJIIfEvPKT_S2_PS0_i,"a",@progbits
	.sectionflags	@""
	.align	4
.nv.constant0._Z3KJIIfEvPKT_S2_PS0_i:
	.zero		924


//--------------------- SYMBOLS --------------------------

	.type		.nv.reservedSmem.offset0,@object
	.size		.nv.reservedSmem.offset0,0x4
